	.headerflags	@"EF_CUDA_TEXMODE_UNIFIED EF_CUDA_64BIT_ADDRESS EF_CUDA_ACCELERATORS EF_CUDA_SM90 EF_CUDA_VIRTUAL_SM(EF_CUDA_SM90)"
	.elftype	@"ET_EXEC"


//--------------------- .nv.info                  --------------------------
	.section	.nv.info,"",@"SHT_CUDA_INFO"
	.align	4


	//----- nvinfo : EIATTR_REGCOUNT
	.align		4
        /*0000*/ 	.byte	0x04, 0x2f
        /*0002*/ 	.short	(.L_1 - .L_0)
	.align		4
.L_0:
        /*0004*/ 	.word	index@(triton_poi_fused_convolution_relu_threshold_backward_12)
        /*0008*/ 	.word	0x0000003a


	//----- nvinfo : EIATTR_MIN_STACK_SIZE
	.align		4
.L_1:
        /*000c*/ 	.byte	0x04, 0x12
        /*000e*/ 	.short	(.L_3 - .L_2)
	.align		4
.L_2:
        /*0010*/ 	.word	index@(triton_poi_fused_convolution_relu_threshold_backward_12)
        /*0014*/ 	.word	0x00000000


	//----- nvinfo : EIATTR_FRAME_SIZE
	.align		4
.L_3:
        /*0018*/ 	.byte	0x04, 0x11
        /*001a*/ 	.short	(.L_5 - .L_4)
	.align		4
.L_4:
        /*001c*/ 	.word	index@(triton_poi_fused_convolution_relu_threshold_backward_12)
        /*0020*/ 	.word	0x00000000


	//----- nvinfo : EIATTR_MIN_STACK_SIZE
	.align		4
.L_5:
        /*0024*/ 	.byte	0x04, 0x12
        /*0026*/ 	.short	(.L_7 - .L_6)
	.align		4
.L_6:
        /*0028*/ 	.word	index@(triton_poi_fused_convolution_relu_threshold_backward_12)
        /*002c*/ 	.word	0x00000000
.L_7:


//--------------------- .nv.info.triton_poi_fused_convolution_relu_threshold_backward_12 --------------------------
	.section	.nv.info.triton_poi_fused_convolution_relu_threshold_backward_12,"",@"SHT_CUDA_INFO"
	.sectionflags	@""
	.align	4


	//----- nvinfo : EIATTR_CUDA_API_VERSION
	.align		4
        /*0000*/ 	.byte	0x04, 0x37
        /*0002*/ 	.short	(.L_9 - .L_8)
.L_8:
        /*0004*/ 	.word	0x0000007c


	//----- nvinfo : EIATTR_KPARAM_INFO
	.align		4
.L_9:
        /*0008*/ 	.byte	0x04, 0x17
        /*000a*/ 	.short	(.L_11 - .L_10)
.L_10:
        /*000c*/ 	.word	0x00000000
        /*0010*/ 	.short	0x0005
        /*0012*/ 	.short	0x0024
        /*0014*/ 	.byte	0x00, 0xf0, 0x11, 0x00


	//----- nvinfo : EIATTR_KPARAM_INFO
	.align		4
.L_11:
        /*0018*/ 	.byte	0x04, 0x17
        /*001a*/ 	.short	(.L_13 - .L_12)
.L_12:
        /*001c*/ 	.word	0x00000000
        /*0020*/ 	.short	0x0004
        /*0022*/ 	.short	0x0020
        /*0024*/ 	.byte	0x00, 0xf0, 0x11, 0x00


	//----- nvinfo : EIATTR_KPARAM_INFO
	.align		4
.L_13:
        /*0028*/ 	.byte	0x04, 0x17
        /*002a*/ 	.short	(.L_15 - .L_14)
.L_14:
        /*002c*/ 	.word	0x00000000
        /*0030*/ 	.short	0x0003
        /*0032*/ 	.short	0x0018
        /*0034*/ 	.byte	0x00, 0xf4, 0x21, 0x00


	//----- nvinfo : EIATTR_KPARAM_INFO
	.align		4
.L_15:
        /*0038*/ 	.byte	0x04, 0x17
        /*003a*/ 	.short	(.L_17 - .L_16)
.L_16:
        /*003c*/ 	.word	0x00000000
        /*0040*/ 	.short	0x0002
        /*0042*/ 	.short	0x0010
        /*0044*/ 	.byte	0x00, 0xf4, 0x21, 0x00


	//----- nvinfo : EIATTR_KPARAM_INFO
	.align		4
.L_17:
        /*0048*/ 	.byte	0x04, 0x17
        /*004a*/ 	.short	(.L_19 - .L_18)
.L_18:
        /*004c*/ 	.word	0x00000000
        /*0050*/ 	.short	0x0001
        /*0052*/ 	.short	0x0008
        /*0054*/ 	.byte	0x00, 0xf4, 0x21, 0x00


	//----- nvinfo : EIATTR_KPARAM_INFO
	.align		4
.L_19:
        /*0058*/ 	.byte	0x04, 0x17
        /*005a*/ 	.short	(.L_21 - .L_20)
.L_20:
        /*005c*/ 	.word	0x00000000
        /*0060*/ 	.short	0x0000
        /*0062*/ 	.short	0x0000
        /*0064*/ 	.byte	0x00, 0xf4, 0x21, 0x00


	//----- nvinfo : EIATTR_SPARSE_MMA_MASK
	.align		4
.L_21:
        /*0068*/ 	.byte	0x03, 0x50
        /*006a*/ 	.short	0x0000


	//----- nvinfo : EIATTR_MAXREG_COUNT
	.align		4
        /*006c*/ 	.byte	0x03, 0x1b
        /*006e*/ 	.short	0x00ff


	//----- nvinfo : EIATTR_EXIT_INSTR_OFFSETS
	.align		4
        /*0070*/ 	.byte	0x04, 0x1c
        /*0072*/ 	.short	(.L_23 - .L_22)


	//   ....[0]....
.L_22:
        /*0074*/ 	.word	0x00001aa0


	//   ....[1]....
        /*0078*/ 	.word	0x00001ac0


	//----- nvinfo : EIATTR_REQNTID
	.align		4
.L_23:
        /*007c*/ 	.byte	0x04, 0x10
        /*007e*/ 	.short	(.L_25 - .L_24)
.L_24:
        /*0080*/ 	.word	0x00000100
        /*0084*/ 	.word	0x00000001
        /*0088*/ 	.word	0x00000001


	//----- nvinfo : EIATTR_CBANK_PARAM_SIZE
	.align		4
.L_25:
        /*008c*/ 	.byte	0x03, 0x19
        /*008e*/ 	.short	0x0028


	//----- nvinfo : EIATTR_PARAM_CBANK
	.align		4
        /*0090*/ 	.byte	0x04, 0x0a
        /*0092*/ 	.short	(.L_27 - .L_26)
	.align		4
.L_26:
        /*0094*/ 	.word	index@(.nv.constant0.triton_poi_fused_convolution_relu_threshold_backward_12)
        /*0098*/ 	.short	0x0210
        /*009a*/ 	.short	0x0028


	//----- nvinfo : EIATTR_SW_WAR
	.align		4
.L_27:
        /*009c*/ 	.byte	0x04, 0x36
        /*009e*/ 	.short	(.L_29 - .L_28)
.L_28:
        /*00a0*/ 	.word	0x00000008
.L_29:


//--------------------- .nv.callgraph             --------------------------
	.section	.nv.callgraph,"",@"SHT_CUDA_CALLGRAPH"
	.align	4
	.sectionentsize	8
	.align		4
        /*0000*/ 	.word	0x00000000
	.align		4
        /*0004*/ 	.word	0xffffffff
	.align		4
        /*0008*/ 	.word	0x00000000
	.align		4
        /*000c*/ 	.word	0xfffffffe
	.align		4
        /*0010*/ 	.word	0x00000000
	.align		4
        /*0014*/ 	.word	0xfffffffd
	.align		4
        /*0018*/ 	.word	0x00000000
	.align		4
        /*001c*/ 	.word	0xfffffffc


//--------------------- .text.triton_poi_fused_convolution_relu_threshold_backward_12 --------------------------
	.section	.text.triton_poi_fused_convolution_relu_threshold_backward_12,"ax",@progbits
	.sectionflags	@"SHF_BARRIERS=1"
	.align	128
        .global         triton_poi_fused_convolution_relu_threshold_backward_12
        .type           triton_poi_fused_convolution_relu_threshold_backward_12,@function
        .size           triton_poi_fused_convolution_relu_threshold_backward_12,(.L_x_1 - triton_poi_fused_convolution_relu_threshold_backward_12)
        .other          triton_poi_fused_convolution_relu_threshold_backward_12,@"STO_CUDA_ENTRY STV_DEFAULT"
triton_poi_fused_convolution_relu_threshold_backward_12:
.text.triton_poi_fused_convolution_relu_threshold_backward_12:
[----:B------:R-:W0:Y:S01]  /*0000*/  LDC R1, c[0x0][0x28] ;  /* 0x00000a00ff017b82 */ /* 0x000e220000000800 */
[----:B------:R-:W1:Y:S07]  /*0010*/  S2R R32, SR_TID.X ;  /* 0x0000000000207919 */ /* 0x000e6e0000002100 */
[----:B------:R-:W2:Y:S01]  /*0020*/  LDC.64 R4, c[0x0][0x210] ;  /* 0x00008400ff047b82 */ /* 0x000ea20000000a00 */
[----:B------:R-:W-:Y:S02]  /*0030*/  CS2R R8, SRZ ;  /* 0x0000000000087805 */ /* 0x000fe4000001ff00 */
[----:B------:R-:W-:Y:S01]  /*0040*/  CS2R R10, SRZ ;  /* 0x00000000000a7805 */ /* 0x000fe2000001ff00 */
[----:B------:R-:W3:Y:S01]  /*0050*/  S2R R45, SR_CTAID.Y ;  /* 0x00000000002d7919 */ /* 0x000ee20000002600 */
[----:B------:R-:W-:Y:S01]  /*0060*/  ULDC.64 UR6, c[0x0][0x208] ;  /* 0x0000820000067ab9 */ /* 0x000fe20000000a00 */
[----:B------:R-:W4:Y:S01]  /*0070*/  S2R R47, SR_CTAID.X ;  /* 0x00000000002f7919 */ /* 0x000f220000002500 */
[----:B-1----:R-:W-:Y:S01]  /*0080*/  IMAD.SHL.U32 R2, R32, 0x10, RZ ;  /* 0x0000001020027824 */ /* 0x002fe200078e00ff */
[----:B------:R-:W-:-:S02]  /*0090*/  SHF.R.U32.HI R30, RZ, 0x4, R32 ;  /* 0x00000004ff1e7819 */ /* 0x000fc40000011620 */
[--C-:B---3--:R-:W-:Y:S02]  /*00a0*/  SHF.R.S32.HI R31, RZ, 0x17, R45.reuse ;  /* 0x00000017ff1f7819 */ /* 0x108fe4000001142d */
[----:B------:R-:W-:Y:S01]  /*00b0*/  LOP3.LUT R0, R2, 0xf0, RZ, 0xc0, !PT ;  /* 0x000000f002007812 */ /* 0x000fe200078ec0ff */
[----:B----4-:R-:W-:Y:S01]  /*00c0*/  IMAD.SHL.U32 R47, R47, 0x10, RZ ;  /* 0x000000102f2f7824 */ /* 0x010fe200078e00ff */
[----:B------:R-:W-:Y:S02]  /*00d0*/  SGXT.U32 R30, R30, 0x4 ;  /* 0x000000041e1e781a */ /* 0x000fe40000000000 */
[----:B------:R-:W-:-:S04]  /*00e0*/  PRMT R3, R0, 0x6540, R45 ;  /* 0x0000654000037816 */ /* 0x000fc8000000002d */
[----:B------:R-:W-:-:S04]  /*00f0*/  SHF.R.S32.HI R0, RZ, 0x1f, R3 ;  /* 0x0000001fff007819 */ /* 0x000fc80000011403 */
[----:B------:R-:W-:Y:S02]  /*0100*/  LEA.HI R6, R0, R3, RZ, 0x8 ;  /* 0x0000000300067211 */ /* 0x000fe400078f40ff */
[----:B------:R-:W-:-:S03]  /*0110*/  LOP3.LUT R0, R47, R30, RZ, 0xfc, !PT ;  /* 0x0000001e2f007212 */ /* 0x000fc600078efcff */
[C---:B------:R-:W-:Y:S01]  /*0120*/  IMAD.SHL.U32 R7, R6.reuse, 0x100, RZ ;  /* 0x0000010006077824 */ /* 0x040fe200078e00ff */
[----:B------:R-:W-:Y:S02]  /*0130*/  LOP3.LUT R6, R6, 0xffffff00, RZ, 0xc0, !PT ;  /* 0xffffff0006067812 */ /* 0x000fe400078ec0ff */
[----:B------:R-:W-:Y:S02]  /*0140*/  SGXT R31, R31, 0x1 ;  /* 0x000000011f1f781a */ /* 0x000fe40000000200 */
[----:B------:R-:W-:Y:S02]  /*0150*/  LOP3.LUT R7, R7, 0xffff0000, RZ, 0xc0, !PT ;  /* 0xffff000007077812 */ /* 0x000fe400078ec0ff */
[C---:B------:R-:W-:Y:S02]  /*0160*/  LOP3.LUT R12, R3.reuse, 0x4, RZ, 0xfc, !PT ;  /* 0x00000004030c7812 */ /* 0x040fe400078efcff */
[C---:B------:R-:W-:Y:S01]  /*0170*/  ISETP.GE.AND P5, PT, R0.reuse, 0x100, PT ;  /* 0x000001000000780c */ /* 0x040fe20003fa6270 */
[----:B------:R-:W-:Y:S01]  /*0180*/  IMAD R17, R0, 0x100, R7 ;  /* 0x0000010000117824 */ /* 0x000fe200078e0207 */
[----:B------:R-:W-:-:S02]  /*0190*/  LOP3.LUT R14, R3, 0x8, RZ, 0xfc, !PT ;  /* 0x00000008030e7812 */ /* 0x000fc400078efcff */
[----:B------:R-:W-:Y:S02]  /*01a0*/  LOP3.LUT R16, R3, 0xc, RZ, 0xfc, !PT ;  /* 0x0000000c03107812 */ /* 0x000fe400078efcff */
[----:B------:R-:W-:Y:S02]  /*01b0*/  IADD3 R0, R17, R3, -R6 ;  /* 0x0000000311007210 */ /* 0x000fe40007ffe806 */
[C---:B------:R-:W-:Y:S02]  /*01c0*/  LEA.HI R3, R31.reuse, R12, RZ, 0x8 ;  /* 0x0000000c1f037211 */ /* 0x040fe400078f40ff */
[----:B------:R-:W-:Y:S01]  /*01d0*/  LEA.HI R13, R31, R14, RZ, 0x8 ;  /* 0x0000000e1f0d7211 */ /* 0x000fe200078f40ff */
[----:B--2---:R-:W-:Y:S01]  /*01e0*/  IMAD.WIDE R6, R0, 0x4, R4 ;  /* 0x0000000400067825 */ /* 0x004fe200078e0204 */
[----:B------:R-:W-:Y:S02]  /*01f0*/  LOP3.LUT R3, R3, 0xffffff00, RZ, 0xc0, !PT ;  /* 0xffffff0003037812 */ /* 0x000fe400078ec0ff */
[----:B------:R-:W-:-:S02]  /*0200*/  LEA.HI R15, R31, R16, RZ, 0x8 ;  /* 0x000000101f0f7211 */ /* 0x000fc400078f40ff */
[----:B------:R-:W-:Y:S01]  /*0210*/  LOP3.LUT R13, R13, 0xffffff00, RZ, 0xc0, !PT ;  /* 0xffffff000d0d7812 */ /* 0x000fe200078ec0ff */
[----:B------:R1:W2:Y:S01]  /*0220*/  @!P5 LDG.E.EL.128 R8, desc[UR6][R6.64] ;  /* 0x000000060608d981 */ /* 0x0002a2000c2e1d00 */
[----:B------:R-:W-:Y:S02]  /*0230*/  IADD3 R3, R17, R12, -R3 ;  /* 0x0000000c11037210 */ /* 0x000fe40007ffe803 */
[----:B------:R-:W-:Y:S02]  /*0240*/  CS2R R20, SRZ ;  /* 0x0000000000147805 */ /* 0x000fe4000001ff00 */
[----:B------:R-:W-:Y:S02]  /*0250*/  LOP3.LUT R15, R15, 0xffffff00, RZ, 0xc0, !PT ;  /* 0xffffff000f0f7812 */ /* 0x000fe400078ec0ff */
[----:B------:R-:W-:Y:S02]  /*0260*/  CS2R R22, SRZ ;  /* 0x0000000000167805 */ /* 0x000fe4000001ff00 */
[----:B------:R-:W-:-:S02]  /*0270*/  IADD3 R13, R17, R14, -R13 ;  /* 0x0000000e110d7210 */ /* 0x000fc40007ffe80d */
[----:B------:R-:W-:Y:S01]  /*0280*/  IADD3 R15, R17, R16, -R15 ;  /* 0x00000010110f7210 */ /* 0x000fe20007ffe80f */
[--C-:B-1----:R-:W-:Y:S01]  /*0290*/  IMAD.WIDE R6, R3, 0x4, R4.reuse ;  /* 0x0000000403067825 */ /* 0x102fe200078e0204 */
[----:B------:R-:W-:Y:S02]  /*02a0*/  CS2R R16, SRZ ;  /* 0x0000000000107805 */ /* 0x000fe4000001ff00 */
[----:B------:R-:W-:Y:S01]  /*02b0*/  CS2R R18, SRZ ;  /* 0x0000000000127805 */ /* 0x000fe2000001ff00 */
[--C-:B------:R-:W-:Y:S01]  /*02c0*/  IMAD.WIDE R24, R13, 0x4, R4.reuse ;  /* 0x000000040d187825 */ /* 0x100fe200078e0204 */
[----:B------:R-:W3:Y:S01]  /*02d0*/  @!P5 LDG.E.EL.128 R20, desc[UR6][R6.64] ;  /* 0x000000060614d981 */ /* 0x000ee2000c2e1d00 */
[----:B------:R-:W-:Y:S02]  /*02e0*/  CS2R R12, SRZ ;  /* 0x00000000000c7805 */ /* 0x000fe4000001ff00 */
[----:B------:R-:W-:Y:S01]  /*02f0*/  IMAD.WIDE R4, R15, 0x4, R4 ;  /* 0x000000040f047825 */ /* 0x000fe200078e0204 */
[----:B------:R-:W-:Y:S01]  /*0300*/  CS2R R14, SRZ ;  /* 0x00000000000e7805 */ /* 0x000fe2000001ff00 */
[----:B------:R-:W4:Y:S05]  /*0310*/  @!P5 LDG.E.EL.128 R16, desc[UR6][R24.64] ;  /* 0x000000061810d981 */ /* 0x000f2a000c2e1d00 */
[----:B------:R1:W5:Y:S01]  /*0320*/  @!P5 LDG.E.EL.128 R12, desc[UR6][R4.64] ;  /* 0x00000006040cd981 */ /* 0x000362000c2e1d00 */
[----:B------:R-:W1:Y:S01]  /*0330*/  S2UR UR5, SR_CgaCtaId ;  /* 0x00000000000579c3 */ /* 0x000e620000008800 */
[----:B------:R-:W-:Y:S01]  /*0340*/  IMAD.SHL.U32 R3, R32, 0x100, RZ ;  /* 0x0000010020037824 */ /* 0x000fe200078e00ff */
[----:B------:R-:W-:-:S04]  /*0350*/  UMOV UR4, 0x400 ;  /* 0x0000040000047882 */ /* 0x000fc80000000000 */
[----:B------:R-:W-:-:S04]  /*0360*/  LOP3.LUT R3, R3, 0xf00, RZ, 0xc0, !PT ;  /* 0x00000f0003037812 */ /* 0x000fc800078ec0ff */
[C---:B------:R-:W-:Y:S02]  /*0370*/  LOP3.LUT R55, R3.reuse, 0x10, RZ, 0xfc, !PT ;  /* 0x0000001003377812 */ /* 0x040fe400078efcff */
[C---:B------:R-:W-:Y:S02]  /*0380*/  LOP3.LUT R27, R3.reuse, 0x20, RZ, 0xfc, !PT ;  /* 0x00000020031b7812 */ /* 0x040fe400078efcff */
[C---:B------:R-:W-:Y:S02]  /*0390*/  LOP3.LUT R53, R3.reuse, 0x30, RZ, 0xfc, !PT ;  /* 0x0000003003357812 */ /* 0x040fe400078efcff */
[C---:B------:R-:W-:Y:S02]  /*03a0*/  LOP3.LUT R30, R3.reuse, R30, RZ, 0xfc, !PT ;  /* 0x0000001e031e7212 */ /* 0x040fe400078efcff */
[C---:B01----:R-:W-:Y:S01]  /*03b0*/  LOP3.LUT R4, R3.reuse, 0x40, RZ, 0xfc, !PT ;  /* 0x0000004003047812 */ /* 0x043fe200078efcff */
[----:B------:R-:W-:Y:S01]  /*03c0*/  UPRMT UR4, UR5, 0x654, UR4 ;  /* 0x0000065405047896 */ /* 0x000fe20008000004 */
[----:B------:R-:W-:-:S02]  /*03d0*/  LOP3.LUT R51, R3, 0x50, RZ, 0xfc, !PT ;  /* 0x0000005003337812 */ /* 0x000fc400078efcff */
[----:B------:R-:W-:-:S03]  /*03e0*/  LOP3.LUT R25, R3, 0x60, RZ, 0xfc, !PT ;  /* 0x0000006003197812 */ /* 0x000fc600078efcff */
[----:B------:R-:W-:Y:S02]  /*03f0*/  LEA.HI R29, R3, UR4, RZ, 0x1e ;  /* 0x00000004031d7c11 */ /* 0x000fe4000f8ff0ff */
[----:B------:R-:W-:Y:S02]  /*0400*/  LEA.HI R55, R55, UR4, RZ, 0x1e ;  /* 0x0000000437377c11 */ /* 0x000fe4000f8ff0ff */
[----:B------:R-:W-:Y:S02]  /*0410*/  LEA.HI R27, R27, UR4, RZ, 0x1e ;  /* 0x000000041b1b7c11 */ /* 0x000fe4000f8ff0ff */
[C---:B------:R-:W-:Y:S02]  /*0420*/  LOP3.LUT R49, R3.reuse, 0x70, RZ, 0xfc, !PT ;  /* 0x0000007003317812 */ /* 0x040fe400078efcff */
[C---:B------:R-:W-:Y:S02]  /*0430*/  LOP3.LUT R7, R3.reuse, 0x80, RZ, 0xfc, !PT ;  /* 0x0000008003077812 */ /* 0x040fe400078efcff */
[----:B------:R-:W-:-:S02]  /*0440*/  LOP3.LUT R43, R3, 0x90, RZ, 0xfc, !PT ;  /* 0x00000090032b7812 */ /* 0x000fc400078efcff */
[C---:B------:R-:W-:Y:S02]  /*0450*/  LOP3.LUT R5, R3.reuse, 0xa0, RZ, 0xfc, !PT ;  /* 0x000000a003057812 */ /* 0x040fe400078efcff */
[C---:B------:R-:W-:Y:S02]  /*0460*/  LOP3.LUT R41, R3.reuse, 0xb0, RZ, 0xfc, !PT ;  /* 0x000000b003297812 */ /* 0x040fe400078efcff */
[C---:B------:R-:W-:Y:S02]  /*0470*/  LOP3.LUT R39, R3.reuse, 0xc0, RZ, 0xfc, !PT ;  /* 0x000000c003277812 */ /* 0x040fe400078efcff */
[C---:B------:R-:W-:Y:S02]  /*0480*/  LOP3.LUT R33, R3.reuse, 0xd0, RZ, 0xfc, !PT ;  /* 0x000000d003217812 */ /* 0x040fe400078efcff */
[C---:B------:R-:W-:Y:S02]  /*0490*/  LOP3.LUT R35, R3.reuse, 0xe0, RZ, 0xfc, !PT ;  /* 0x000000e003237812 */ /* 0x040fe400078efcff */
[----:B------:R-:W-:-:S02]  /*04a0*/  LOP3.LUT R37, R3, 0xf0, RZ, 0xfc, !PT ;  /* 0x000000f003257812 */ /* 0x000fc400078efcff */
[----:B------:R-:W-:Y:S01]  /*04b0*/  LEA.HI R53, R53, UR4, RZ, 0x1e ;  /* 0x0000000435357c11 */ /* 0x000fe2000f8ff0ff */
[----:B------:R-:W-:Y:S01]  /*04c0*/  IMAD R29, R30, 0x4, R29 ;  /* 0x000000041e1d7824 */ /* 0x000fe200078e021d */
[----:B------:R-:W-:Y:S01]  /*04d0*/  LEA.HI R3, R4, UR4, RZ, 0x1e ;  /* 0x0000000404037c11 */ /* 0x000fe2000f8ff0ff */
[C---:B------:R-:W-:Y:S01]  /*04e0*/  IMAD R34, R30.reuse, 0x4, R55 ;  /* 0x000000041e227824 */ /* 0x040fe200078e0237 */
        /* <DEDUP_REMOVED lines=19> */
[----:B------:R-:W-:Y:S01]  /*0620*/  IMAD R4, R30, 0x4, R41 ;  /* 0x000000041e047824 */ /* 0x000fe200078e0229 */
[----:B------:R-:W-:Y:S01]  /*0630*/  LEA.HI R37, R37, UR4, RZ, 0x1e ;  /* 0x0000000425257c11 */ /* 0x000fe2000f8ff0ff */
[----:B------:R-:W-:-:S02]  /*0640*/  IMAD.SHL.U32 R46, R32, 0x4, RZ ;  /* 0x00000004202e7824 */ /* 0x000fc400078e00ff */
[C---:B------:R-:W-:Y:S02]  /*0650*/  IMAD R39, R30.reuse, 0x4, R39 ;  /* 0x000000041e277824 */ /* 0x040fe400078e0227 */
[C---:B------:R-:W-:Y:S02]  /*0660*/  IMAD R44, R30.reuse, 0x4, R33 ;  /* 0x000000041e2c7824 */ /* 0x040fe400078e0221 */
[----:B------:R-:W-:Y:S01]  /*0670*/  IMAD R35, R30, 0x4, R35 ;  /* 0x000000041e237824 */ /* 0x000fe200078e0223 */
[----:B------:R-:W-:Y:S01]  /*0680*/  LOP3.LUT R38, R46, 0x3fc, RZ, 0xc0, !PT ;  /* 0x000003fc2e267812 */ /* 0x000fe200078ec0ff */
[----:B------:R-:W-:-:S03]  /*0690*/  IMAD R48, R30, 0x4, R37 ;  /* 0x000000041e307824 */ /* 0x000fc600078e0225 */
[C---:B------:R-:W-:Y:S02]  /*06a0*/  LOP3.LUT R30, R38.reuse, 0x400, RZ, 0xfc, !PT ;  /* 0x00000400261e7812 */ /* 0x040fe400078efcff */
[C---:B------:R-:W-:Y:S02]  /*06b0*/  LOP3.LUT R33, R38.reuse, 0x800, RZ, 0xfc, !PT ;  /* 0x0000080026217812 */ /* 0x040fe400078efcff */
[----:B------:R-:W-:Y:S02]  /*06c0*/  SHF.R.U32.HI R30, RZ, 0x2, R30 ;  /* 0x00000002ff1e7819 */ /* 0x000fe4000001161e */
[----:B------:R-:W-:Y:S02]  /*06d0*/  LOP3.LUT R37, R38, 0xc00, RZ, 0xfc, !PT ;  /* 0x00000c0026257812 */ /* 0x000fe400078efcff */
[----:B------:R-:W-:Y:S02]  /*06e0*/  SHF.R.U32.HI R36, RZ, 0x2, R33 ;  /* 0x00000002ff247819 */ /* 0x000fe40000011621 */
[----:B------:R-:W-:-:S02]  /*06f0*/  SHF.R.U32.HI R37, RZ, 0x2, R37 ;  /* 0x00000002ff257819 */ /* 0x000fc40000011625 */
[----:B------:R-:W-:Y:S02]  /*0700*/  LOP3.LUT R33, R30, 0x1fc, RZ, 0xc0, !PT ;  /* 0x000001fc1e217812 */ /* 0x000fe400078ec0ff */
[----:B------:R-:W-:Y:S02]  /*0710*/  LOP3.LUT R30, R32, 0xfc, RZ, 0xc0, !PT ;  /* 0x000000fc201e7812 */ /* 0x000fe400078ec0ff */
[----:B------:R-:W-:Y:S02]  /*0720*/  LOP3.LUT R36, R36, 0x2fc, RZ, 0xc0, !PT ;  /* 0x000002fc24247812 */ /* 0x000fe400078ec0ff */
[----:B------:R-:W-:Y:S01]  /*0730*/  LOP3.LUT R40, R37, 0x3fc, RZ, 0xc0, !PT ;  /* 0x000003fc25287812 */ /* 0x000fe200078ec0ff */
[----:B------:R-:W-:Y:S02]  /*0740*/  VIADD R33, R33, UR4 ;  /* 0x0000000421217c36 */ /* 0x000fe40008000000 */
[----:B------:R-:W-:Y:S02]  /*0750*/  VIADD R37, R36, UR4 ;  /* 0x0000000424257c36 */ /* 0x000fe40008000000 */
[----:B------:R-:W-:Y:S01]  /*0760*/  VIADD R41, R40, UR4 ;  /* 0x0000000428297c36 */ /* 0x000fe20008000000 */
[----:B------:R-:W-:Y:S01]  /*0770*/  LOP3.LUT R2, R2, 0xff0, RZ, 0xc0, !PT ;  /* 0x00000ff002027812 */ /* 0x000fe200078ec0ff */
[----:B------:R-:W-:-:S02]  /*0780*/  IMAD R33, R38, 0x4, R33 ;  /* 0x0000000426217824 */ /* 0x000fc400078e0221 */
[----:B------:R-:W-:Y:S01]  /*0790*/  IMAD R42, R38, 0x4, R37 ;  /* 0x00000004262a7824 */ /* 0x000fe200078e0225 */
[----:B--2---:R0:W-:Y:S04]  /*07a0*/  STS [R29], R8 ;  /* 0x000000081d007388 */ /* 0x0041e80000000800 */
[----:B------:R1:W-:Y:S04]  /*07b0*/  STS [R34+0x40], R9 ;  /* 0x0000400922007388 */ /* 0x0003e80000000800 */
[----:B------:R-:W-:Y:S04]  /*07c0*/  STS [R27+0x80], R10 ;  /* 0x0000800a1b007388 */ /* 0x000fe80000000800 */
[----:B------:R-:W-:Y:S04]  /*07d0*/  STS [R28+0xc0], R11 ;  /* 0x0000c00b1c007388 */ /* 0x000fe80000000800 */
[----:B---3--:R-:W-:Y:S04]  /*07e0*/  STS [R3+0x100], R20 ;  /* 0x0001001403007388 */ /* 0x008fe80000000800 */
[----:B------:R-:W-:Y:S04]  /*07f0*/  STS [R26+0x140], R21 ;  /* 0x000140151a007388 */ /* 0x000fe80000000800 */
[----:B------:R-:W-:Y:S04]  /*0800*/  STS [R25+0x180], R22 ;  /* 0x0001801619007388 */ /* 0x000fe80000000800 */
[----:B------:R-:W-:Y:S04]  /*0810*/  STS [R24+0x1c0], R23 ;  /* 0x0001c01718007388 */ /* 0x000fe80000000800 */
[----:B----4-:R-:W-:Y:S04]  /*0820*/  STS [R7+0x200], R16 ;  /* 0x0002001007007388 */ /* 0x010fe80000000800 */
[----:B------:R-:W-:Y:S04]  /*0830*/  STS [R6+0x240], R17 ;  /* 0x0002401106007388 */ /* 0x000fe80000000800 */
[----:B------:R-:W-:Y:S04]  /*0840*/  STS [R5+0x280], R18 ;  /* 0x0002801205007388 */ /* 0x000fe80000000800 */
[----:B------:R-:W-:Y:S04]  /*0850*/  STS [R4+0x2c0], R19 ;  /* 0x0002c01304007388 */ /* 0x000fe80000000800 */
[----:B-----5:R-:W-:Y:S04]  /*0860*/  STS [R39+0x300], R12 ;  /* 0x0003000c27007388 */ /* 0x020fe80000000800 */
[----:B------:R-:W-:Y:S04]  /*0870*/  STS [R44+0x340], R13 ;  /* 0x0003400d2c007388 */ /* 0x000fe80000000800 */
[----:B------:R-:W-:Y:S04]  /*0880*/  STS [R35+0x380], R14 ;  /* 0x0003800e23007388 */ /* 0x000fe80000000800 */
[----:B------:R-:W-:Y:S01]  /*0890*/  STS [R48+0x3c0], R15 ;  /* 0x0003c00f30007388 */ /* 0x000fe20000000800 */
[----:B------:R-:W-:Y:S01]  /*08a0*/  BAR.SYNC.DEFER_BLOCKING 0x0 ;  /* 0x0000000000007b1d */ /* 0x000fe20000010000 */
[----:B0-----:R-:W-:-:S04]  /*08b0*/  VIADD R29, R30, UR4 ;  /* 0x000000041e1d7c36 */ /* 0x001fc80008000000 */
[----:B------:R-:W-:Y:S01]  /*08c0*/  IMAD R36, R38, 0x4, R29 ;  /* 0x0000000426247824 */ /* 0x000fe200078e021d */
[----:B------:R-:W-:Y:S01]  /*08d0*/  LOP3.LUT R29, R32, 0xf0, RZ, 0xc0, !PT ;  /* 0x000000f0201d7812 */ /* 0x000fe200078ec0ff */
[----:B------:R-:W-:Y:S02]  /*08e0*/  IMAD R38, R38, 0x4, R41 ;  /* 0x0000000426267824 */ /* 0x000fe400078e0229 */
[----:B------:R-:W0:Y:S02]  /*08f0*/  LDC.64 R40, c[0x0][0x218] ;  /* 0x00008600ff287b82 */ /* 0x000e240000000a00 */
[----:B------:R-:W-:Y:S02]  /*0900*/  IMAD.IADD R2, R2, 0x1, R29 ;  /* 0x0000000102027824 */ /* 0x000fe400078e021d */
[----:B------:R-:W-:Y:S04]  /*0910*/  LDS R29, [R33+0x1000] ;  /* 0x00100000211d7984 */ /* 0x000fe80000000800 */
[----:B------:R-:W-:Y:S04]  /*0920*/  LDS R28, [R33+0x1004] ;  /* 0x00100400211c7984 */ /* 0x000fe80000000800 */
[----:B------:R-:W-:Y:S04]  /*0930*/  LDS R30, [R33+0x1008] ;  /* 0x00100800211e7984 */ /* 0x000fe80000000800 */
[----:B------:R-:W-:Y:S04]  /*0940*/  LDS R27, [R33+0x100c] ;  /* 0x00100c00211b7984 */ /* 0x000fe80000000800 */
[----:B------:R-:W-:Y:S04]  /*0950*/  LDS R24, [R42+0x2000] ;  /* 0x002000002a187984 */ /* 0x000fe80000000800 */
[----:B------:R-:W-:Y:S04]  /*0960*/  LDS R25, [R42+0x2004] ;  /* 0x002004002a197984 */ /* 0x000fe80000000800 */
[----:B------:R-:W-:Y:S04]  /*0970*/  LDS R26, [R42+0x2008] ;  /* 0x002008002a1a7984 */ /* 0x000fe80000000800 */
[----:B------:R2:W-:Y:S04]  /*0980*/  LDS R7, [R42+0x200c] ;  /* 0x00200c002a077984 */ /* 0x0005e80000000800 */
[----:B------:R-:W-:Y:S04]  /*0990*/  LDS R4, [R38+0x3000] ;  /* 0x0030000026047984 */ /* 0x000fe80000000800 */
[----:B------:R-:W-:Y:S04]  /*09a0*/  LDS R6, [R38+0x3004] ;  /* 0x0030040026067984 */ /* 0x000fe80000000800 */
[----:B------:R-:W-:Y:S04]  /*09b0*/  LDS R5, [R38+0x3008] ;  /* 0x0030080026057984 */ /* 0x000fe80000000800 */
[----:B------:R-:W-:Y:S04]  /*09c0*/  LDS R3, [R38+0x300c] ;  /* 0x00300c0026037984 */ /* 0x000fe80000000800 */
[----:B------:R-:W-:Y:S04]  /*09d0*/  LDS R39, [R36+0xc] ;  /* 0x00000c0024277984 */ /* 0x000fe80000000800 */
[----:B------:R-:W-:Y:S04]  /*09e0*/  LDS R37, [R36+0x8] ;  /* 0x0000080024257984 */ /* 0x000fe80000000800 */
[----:B------:R-:W-:Y:S04]  /*09f0*/  LDS R35, [R36+0x4] ;  /* 0x0000040024237984 */ /* 0x000fe80000000800 */
[----:B------:R-:W-:Y:S01]  /*0a00*/  LDS R33, [R36] ;  /* 0x0000000024217984 */ /* 0x000fe20000000800 */
[----:B-1----:R-:W-:Y:S01]  /*0a10*/  LEA R34, R2, UR4, 0x2 ;  /* 0x0000000402227c11 */ /* 0x002fe2000f8e10ff */
[----:B------:R-:W-:Y:S01]  /*0a20*/  BAR.SYNC.DEFER_BLOCKING 0x0 ;  /* 0x0000000000007b1d */ /* 0x000fe20000010000 */
[----:B--2---:R-:W-:-:S04]  /*0a30*/  PRMT R42, R32, 0x6540, R45 ;  /* 0x00006540202a7816 */ /* 0x004fc8000000002d */
[----:B------:R-:W-:-:S04]  /*0a40*/  LEA.HI R31, R31, R42, RZ, 0x8 ;  /* 0x0000002a1f1f7211 */ /* 0x000fc800078f40ff */
[----:B------:R-:W-:Y:S01]  /*0a50*/  LOP3.LUT R31, R31, 0xffffff00, RZ, 0xc0, !PT ;  /* 0xffffff001f1f7812 */ /* 0x000fe200078ec0ff */
[----:B------:R1:W-:Y:S04]  /*0a60*/  STS.128 [R34], R8 ;  /* 0x0000000822007388 */ /* 0x0003e80000000c00 */
[----:B------:R2:W-:Y:S04]  /*0a70*/  STS.128 [R34+0x10], R20 ;  /* 0x0000101422007388 */ /* 0x0005e80000000c00 */
[----:B------:R-:W-:Y:S04]  /*0a80*/  STS.128 [R34+0x20], R16 ;  /* 0x0000201022007388 */ /* 0x000fe80000000c00 */
[----:B------:R3:W-:Y:S01]  /*0a90*/  STS.128 [R34+0x30], R12 ;  /* 0x0000300c22007388 */ /* 0x0007e20000000c00 */
[----:B------:R-:W-:-:S04]  /*0aa0*/  IMAD.IADD R31, R42, 0x1, -R31 ;  /* 0x000000012a1f7824 */ /* 0x000fc800078e0a1f */
[----:B0-----:R-:W-:Y:S01]  /*0ab0*/  IMAD.WIDE R40, R31, 0x4, R40 ;  /* 0x000000041f287825 */ /* 0x001fe200078e0228 */
[----:B------:R-:W-:Y:S06]  /*0ac0*/  BAR.SYNC.DEFER_BLOCKING 0x0 ;  /* 0x0000000000007b1d */ /* 0x000fec0000010000 */
[----:B------:R0:W4:Y:S01]  /*0ad0*/  LDG.E.EL R31, desc[UR6][R40.64] ;  /* 0x00000006281f7981 */ /* 0x000122000c2e1900 */
[----:B-1----:R-:W-:-:S04]  /*0ae0*/  LOP3.LUT R8, R32, 0xff, RZ, 0xc0, !PT ;  /* 0x000000ff20087812 */ /* 0x002fc800078ec0ff */
[----:B------:R-:W-:Y:S02]  /*0af0*/  LEA R11, R8, UR4, 0x2 ;  /* 0x00000004080b7c11 */ /* 0x000fe4000f8e10ff */
[----:B------:R-:W-:-:S03]  /*0b00*/  SHF.R.U32.HI R52, RZ, 0x2, R32 ;  /* 0x00000002ff347819 */ /* 0x000fc60000011620 */
[----:B------:R-:W-:Y:S04]  /*0b10*/  LDS R50, [R11] ;  /* 0x000000000b327984 */ /* 0x000fe80000000800 */
[----:B------:R-:W-:Y:S04]  /*0b20*/  LDS R23, [R11+0x440] ;  /* 0x000440000b177984 */ /* 0x000fe80000000800 */
[----:B------:R-:W-:Y:S04]  /*0b30*/  LDS R48, [R11+0x880] ;  /* 0x000880000b307984 */ /* 0x000fe80000000800 */
[----:B------:R-:W-:Y:S04]  /*0b40*/  LDS R43, [R11+0xcc0] ;  /* 0x000cc0000b2b7984 */ /* 0x000fe80000000800 */
[----:B------:R-:W-:Y:S04]  /*0b50*/  LDS R16, [R11+0x1100] ;  /* 0x001100000b107984 */ /* 0x000fe80000000800 */
[----:B------:R-:W-:Y:S04]  /*0b60*/  LDS R18, [R11+0x1540] ;  /* 0x001540000b127984 */ /* 0x000fe80000000800 */
[----:B------:R-:W-:Y:S04]  /*0b70*/  LDS R20, [R11+0x1980] ;  /* 0x001980000b147984 */ /* 0x000fe80000000800 */
[----:B0-----:R-:W-:Y:S04]  /*0b80*/  LDS R41, [R11+0x1dc0] ;  /* 0x001dc0000b297984 */ /* 0x001fe80000000800 */
[----:B------:R-:W-:Y:S04]  /*0b90*/  LDS R22, [R11+0x2200] ;  /* 0x002200000b167984 */ /* 0x000fe80000000800 */
[----:B------:R-:W-:Y:S04]  /*0ba0*/  LDS R32, [R11+0x2640] ;  /* 0x002640000b207984 */ /* 0x000fe80000000800 */
[----:B------:R-:W-:Y:S04]  /*0bb0*/  LDS R34, [R11+0x2a80] ;  /* 0x002a80000b227984 */ /* 0x000fe80000000800 */
[----:B------:R-:W-:Y:S04]  /*0bc0*/  LDS R36, [R11+0x2ec0] ;  /* 0x002ec0000b247984 */ /* 0x000fe80000000800 */
[----:B------:R-:W-:Y:S04]  /*0bd0*/  LDS R38, [R11+0x3300] ;  /* 0x003300000b267984 */ /* 0x000fe80000000800 */
[----:B------:R-:W-:Y:S04]  /*0be0*/  LDS R40, [R11+0x3740] ;  /* 0x003740000b287984 */ /* 0x000fe80000000800 */
[----:B------:R-:W-:Y:S04]  /*0bf0*/  LDS R42, [R11+0x3b80] ;  /* 0x003b80000b2a7984 */ /* 0x000fe80000000800 */
[----:B------:R-:W-:Y:S01]  /*0c00*/  LDS R44, [R11+0x3fc0] ;  /* 0x003fc0000b2c7984 */ /* 0x000fe20000000800 */
[----:B------:R-:W-:Y:S01]  /*0c10*/  IMAD R54, R8, 0x4, R11 ;  /* 0x0000000408367824 */ /* 0x000fe200078e020b */
[----:B------:R-:W-:Y:S01]  /*0c20*/  BAR.SYNC.DEFER_BLOCKING 0x0 ;  /* 0x0000000000007b1d */ /* 0x000fe20000010000 */
[----:B------:R-:W-:-:S04]  /*0c30*/  SGXT.U32 R52, R52, 0x6 ;  /* 0x000000063434781a */ /* 0x000fc80000000000 */
[----:B------:R-:W-:Y:S01]  /*0c40*/  LEA R8, R52, UR4, 0x3 ;  /* 0x0000000434087c11 */ /* 0x000fe2000f8e18ff */
[----:B------:R-:W-:Y:S01]  /*0c50*/  IMAD.SHL.U32 R9, R45, 0x100, RZ ;  /* 0x000001002d097824 */ /* 0x000fe200078e00ff */
[----:B--2---:R-:W-:-:S04]  /*0c60*/  LOP3.LUT R21, R47, 0xc, R46, 0xf8, !PT ;  /* 0x0000000c2f157812 */ /* 0x004fc800078ef82e */
[----:B---3--:R-:W-:-:S05]  /*0c70*/  LOP3.LUT R14, R9, 0x80, R52, 0xfe, !PT ;  /* 0x00000080090e7812 */ /* 0x008fca00078efe34 */
[----:B------:R-:W-:Y:S01]  /*0c80*/  IMAD R19, R14, 0x100, R21 ;  /* 0x000001000e137824 */ /* 0x000fe200078e0215 */
[----:B------:R-:W-:-:S04]  /*0c90*/  LOP3.LUT R14, R52, 0x40, RZ, 0xfc, !PT ;  /* 0x00000040340e7812 */ /* 0x000fc800078efcff */
[----:B------:R-:W-:Y:S02]  /*0ca0*/  LEA R14, R14, UR4, 0x3 ;  /* 0x000000040e0e7c11 */ /* 0x000fe4000f8e18ff */
[C---:B------:R-:W-:Y:S02]  /*0cb0*/  LOP3.LUT R15, R52.reuse, 0x80, RZ, 0xfc, !PT ;  /* 0x00000080340f7812 */ /* 0x040fe400078efcff */
[----:B------:R-:W-:Y:S02]  /*0cc0*/  PRMT R10, R52, 0x6540, R45 ;  /* 0x00006540340a7816 */ /* 0x000fe4000000002d */
[----:B------:R-:W-:Y:S02]  /*0cd0*/  LEA R15, R15, UR4, 0x3 ;  /* 0x000000040f0f7c11 */ /* 0x000fe4000f8e18ff */
[----:B------:R-:W-:Y:S02]  /*0ce0*/  LOP3.LUT R12, R9, 0x40, R52, 0xfe, !PT ;  /* 0x00000040090c7812 */ /* 0x000fe400078efe34 */
[----:B------:R-:W-:Y:S01]  /*0cf0*/  LOP3.LUT R46, R9, 0xc0, R52, 0xfe, !PT ;  /* 0x000000c0092e7812 */ /* 0x000fe200078efe34 */
[--C-:B------:R-:W-:Y:S01]  /*0d00*/  IMAD R13, R10, 0x100, R21.reuse ;  /* 0x000001000a0d7824 */ /* 0x100fe200078e0215 */
[----:B------:R-:W-:Y:S01]  /*0d10*/  ISETP.GE.AND P6, PT, R21, 0x100, PT ;  /* 0x000001001500780c */ /* 0x000fe20003fc6270 */
[--C-:B------:R-:W-:Y:S01]  /*0d20*/  IMAD R17, R12, 0x100, R21.reuse ;  /* 0x000001000c117824 */ /* 0x100fe200078e0215 */
[----:B------:R-:W-:Y:S01]  /*0d30*/  LOP3.LUT R52, R52, 0xc0, RZ, 0xfc, !PT ;  /* 0x000000c034347812 */ /* 0x000fe200078efcff */
[----:B------:R-:W-:-:S02]  /*0d40*/  IMAD R21, R46, 0x100, R21 ;  /* 0x000001002e157824 */ /* 0x000fc400078e0215 */
[----:B------:R-:W0:Y:S02]  /*0d50*/  LDC.64 R46, c[0x0][0x220] ;  /* 0x00008800ff2e7b82 */ /* 0x000e240000000a00 */
[----:B0-----:R-:W-:Y:S01]  /*0d60*/  IMAD.WIDE R12, R13, 0x4, R46 ;  /* 0x000000040d0c7825 */ /* 0x001fe200078e022e */
[----:B----4-:R-:W-:Y:S05]  /*0d70*/  STS [R54], R31 ;  /* 0x0000001f36007388 */ /* 0x010fea0000000800 */
[----:B------:R-:W-:Y:S06]  /*0d80*/  BAR.SYNC.DEFER_BLOCKING 0x0 ;  /* 0x0000000000007b1d */ /* 0x000fec0000010000 */
[----:B------:R-:W0:Y:S04]  /*0d90*/  LDS R8, [R8] ;  /* 0x0000000008087984 */ /* 0x000e280000000800 */
[----:B------:R-:W1:Y:S04]  /*0da0*/  LDS R14, [R14] ;  /* 0x000000000e0e7984 */ /* 0x000e680000000800 */
[----:B------:R-:W2:Y:S01]  /*0db0*/  LDS R15, [R15] ;  /* 0x000000000f0f7984 */ /* 0x000ea20000000800 */
[CC--:B0-----:R-:W-:Y:S01]  /*0dc0*/  FSETP.GEU.AND P3, PT, R33.reuse, -R8.reuse, PT ;  /* 0x800000082100720b */ /* 0x0c1fe20003f6e000 */
[--C-:B------:R-:W-:Y:S01]  /*0dd0*/  FADD R33, R33, R8.reuse ;  /* 0x0000000821217221 */ /* 0x100fe20000000000 */
[CC--:B------:R-:W-:Y:S01]  /*0de0*/  FSETP.GEU.AND P1, PT, R37.reuse, -R8.reuse, PT ;  /* 0x800000082500720b */ /* 0x0c0fe20003f2e000 */
[--C-:B------:R-:W-:Y:S01]  /*0df0*/  FADD R10, R37, R8.reuse ;  /* 0x00000008250a7221 */ /* 0x100fe20000000000 */
[CC--:B------:R-:W-:Y:S01]  /*0e00*/  FSETP.GEU.AND P2, PT, R35.reuse, -R8.reuse, PT ;  /* 0x800000082300720b */ /* 0x0c0fe20003f4e000 */
[--C-:B------:R-:W-:Y:S01]  /*0e10*/  FADD R9, R35, R8.reuse ;  /* 0x0000000823097221 */ /* 0x100fe20000000000 */
[C---:B------:R-:W-:Y:S01]  /*0e20*/  FSETP.GEU.AND P0, PT, R39.reuse, -R8, PT ;  /* 0x800000082700720b */ /* 0x040fe20003f0e000 */
[----:B------:R-:W-:Y:S01]  /*0e30*/  FADD R11, R39, R8 ;  /* 0x00000008270b7221 */ /* 0x000fe20000000000 */
[----:B------:R-:W-:-:S02]  /*0e40*/  SEL R8, R33, RZ, P3 ;  /* 0x000000ff21087207 */ /* 0x000fc40001800000 */
[----:B------:R-:W-:-:S06]  /*0e50*/  LEA R33, R52, UR4, 0x3 ;  /* 0x0000000434217c11 */ /* 0x000fcc000f8e18ff */
[----:B------:R-:W0:Y:S01]  /*0e60*/  LDS R33, [R33] ;  /* 0x0000000021217984 */ /* 0x000e220000000800 */
[----:B------:R-:W-:Y:S02]  /*0e70*/  SEL R10, R10, RZ, P1 ;  /* 0x000000ff0a0a7207 */ /* 0x000fe40000800000 */
[----:B------:R-:W-:Y:S02]  /*0e80*/  SEL R9, R9, RZ, P2 ;  /* 0x000000ff09097207 */ /* 0x000fe40001000000 */
[----:B------:R-:W-:Y:S02]  /*0e90*/  SEL R11, R11, RZ, P0 ;  /* 0x000000ff0b0b7207 */ /* 0x000fe40000000000 */
[----:B-1----:R-:W-:-:S03]  /*0ea0*/  FSETP.GEU.AND P4, PT, R30, -R14, PT ;  /* 0x8000000e1e00720b */ /* 0x002fc60003f8e000 */
[----:B------:R1:W-:Y:S01]  /*0eb0*/  @!P6 STG.E.128 desc[UR6][R12.64], R8 ;  /* 0x000000080c00e986 */ /* 0x0003e2000c101d06 */
[-C--:B------:R-:W-:Y:S02]  /*0ec0*/  FSETP.GEU.AND P3, PT, R28, -R14.reuse, PT ;  /* 0x8000000e1c00720b */ /* 0x080fe40003f6e000 */
[----:B------:R-:W-:Y:S01]  /*0ed0*/  FSETP.GEU.AND P0, PT, R29, -R14, PT ;  /* 0x8000000e1d00720b */ /* 0x000fe20003f0e000 */
[----:B-1----:R-:W-:Y:S01]  /*0ee0*/  FADD R8, R48, R31 ;  /* 0x0000001f30087221 */ /* 0x002fe20000000000 */
[--C-:B------:R-:W-:Y:S01]  /*0ef0*/  FADD R10, R30, R14.reuse ;  /* 0x0000000e1e0a7221 */ /* 0x100fe20000000000 */
[--C-:B------:R-:W-:Y:S01]  /*0f00*/  FADD R9, R28, R14.reuse ;  /* 0x0000000e1c097221 */ /* 0x100fe20000000000 */
[--C-:B------:R-:W-:Y:S02]  /*0f10*/  FADD R11, R27, R14.reuse ;  /* 0x0000000e1b0b7221 */ /* 0x100fe40000000000 */
[----:B------:R-:W-:Y:S01]  /*0f20*/  FSETP.GTU.AND P2, PT, R8, RZ, PT ;  /* 0x000000ff0800720b */ /* 0x000fe20003f4c000 */
[----:B------:R-:W-:Y:S01]  /*0f30*/  FADD R8, R29, R14 ;  /* 0x0000000e1d087221 */ /* 0x000fe20000000000 */
[----:B------:R-:W-:-:S02]  /*0f40*/  SEL R10, R10, RZ, P4 ;  /* 0x000000ff0a0a7207 */ /* 0x000fc40002000000 */
[----:B------:R-:W-:Y:S01]  /*0f50*/  FSETP.GEU.AND P4, PT, R27, -R14, PT ;  /* 0x8000000e1b00720b */ /* 0x000fe20003f8e000 */
[C-C-:B--2---:R-:W-:Y:S01]  /*0f60*/  FADD R14, R26.reuse, R15.reuse ;  /* 0x0000000f1a0e7221 */ /* 0x144fe20000000000 */
[----:B------:R-:W-:Y:S02]  /*0f70*/  SEL R9, R9, RZ, P3 ;  /* 0x000000ff09097207 */ /* 0x000fe40001800000 */
[----:B------:R-:W-:Y:S01]  /*0f80*/  FSETP.GEU.AND P3, PT, R26, -R15, PT ;  /* 0x8000000f1a00720b */ /* 0x000fe20003f6e000 */
[--C-:B------:R-:W-:Y:S01]  /*0f90*/  FADD R13, R25, R15.reuse ;  /* 0x0000000f190d7221 */ /* 0x100fe20000000000 */
[----:B------:R-:W-:Y:S01]  /*0fa0*/  SEL R8, R8, RZ, P0 ;  /* 0x000000ff08087207 */ /* 0x000fe20000000000 */
[----:B------:R-:W-:Y:S01]  /*0fb0*/  FADD R12, R24, R15 ;  /* 0x0000000f180c7221 */ /* 0x000fe20000000000 */
[----:B------:R-:W-:Y:S02]  /*0fc0*/  SEL R11, R11, RZ, P4 ;  /* 0x000000ff0b0b7207 */ /* 0x000fe40002000000 */
[----:B------:R-:W-:-:S02]  /*0fd0*/  SEL R14, R14, RZ, P3 ;  /* 0x000000ff0e0e7207 */ /* 0x000fc40001800000 */
[-C--:B------:R-:W-:Y:S02]  /*0fe0*/  FSETP.GEU.AND P0, PT, R25, -R15.reuse, PT ;  /* 0x8000000f1900720b */ /* 0x080fe40003f0e000 */
[-C--:B------:R-:W-:Y:S02]  /*0ff0*/  FSETP.GEU.AND P4, PT, R24, -R15.reuse, PT ;  /* 0x8000000f1800720b */ /* 0x080fe40003f8e000 */
[C---:B------:R-:W-:Y:S01]  /*1000*/  FSETP.GEU.AND P3, PT, R7.reuse, -R15, PT ;  /* 0x8000000f0700720b */ /* 0x040fe20003f6e000 */
[----:B------:R-:W-:Y:S01]  /*1010*/  FADD R15, R7, R15 ;  /* 0x0000000f070f7221 */ /* 0x000fe20000000000 */
[----:B------:R-:W-:Y:S02]  /*1020*/  SEL R13, R13, RZ, P0 ;  /* 0x000000ff0d0d7207 */ /* 0x000fe40000000000 */
[CC--:B0-----:R-:W-:Y:S01]  /*1030*/  FSETP.GEU.AND P0, PT, R6.reuse, -R33.reuse, PT ;  /* 0x800000210600720b */ /* 0x0c1fe20003f0e000 */
[--C-:B------:R-:W-:Y:S01]  /*1040*/  FADD R6, R6, R33.reuse ;  /* 0x0000002106067221 */ /* 0x100fe20000000000 */
[----:B------:R-:W-:Y:S01]  /*1050*/  SEL R15, R15, RZ, P3 ;  /* 0x000000ff0f0f7207 */ /* 0x000fe20001800000 */
[----:B------:R-:W-:Y:S01]  /*1060*/  FADD R7, R5, R33 ;  /* 0x0000002105077221 */ /* 0x000fe20000000000 */
[----:B------:R-:W-:Y:S01]  /*1070*/  SEL R12, R12, RZ, P4 ;  /* 0x000000ff0c0c7207 */ /* 0x000fe20002000000 */
[----:B------:R-:W-:Y:S01]  /*1080*/  FADD R25, R43, R31 ;  /* 0x0000001f2b197221 */ /* 0x000fe20000000000 */
[CC--:B------:R-:W-:Y:S01]  /*1090*/  FSETP.GEU.AND P3, PT, R3.reuse, -R33.reuse, PT ;  /* 0x800000210300720b */ /* 0x0c0fe20003f6e000 */
[----:B------:R-:W-:Y:S01]  /*10a0*/  FADD R3, R3, R33 ;  /* 0x0000002103037221 */ /* 0x000fe20000000000 */
[----:B------:R-:W-:Y:S01]  /*10b0*/  FSETP.GEU.AND P4, PT, R5, -R33, PT ;  /* 0x800000210500720b */ /* 0x000fe20003f8e000 */
[----:B------:R-:W-:Y:S01]  /*10c0*/  FADD R24, R41, R31 ;  /* 0x0000001f29187221 */ /* 0x000fe20000000000 */
[----:B------:R-:W-:-:S02]  /*10d0*/  SEL R5, R6, RZ, P0 ;  /* 0x000000ff06057207 */ /* 0x000fc40000000000 */
[----:B------:R-:W-:Y:S02]  /*10e0*/  SEL R6, R7, RZ, P4 ;  /* 0x000000ff07067207 */ /* 0x000fe40002000000 */
[----:B------:R-:W-:Y:S02]  /*10f0*/  FSETP.GTU.AND P0, PT, R25, RZ, PT ;  /* 0x000000ff1900720b */ /* 0x000fe40003f0c000 */
[----:B------:R-:W-:Y:S02]  /*1100*/  SEL R7, R3, RZ, P3 ;  /* 0x000000ff03077207 */ /* 0x000fe40001800000 */
[C---:B------:R-:W-:Y:S01]  /*1110*/  FSETP.GEU.AND P3, PT, R4.reuse, -R33, PT ;  /* 0x800000210400720b */ /* 0x040fe20003f6e000 */
[----:B------:R-:W-:Y:S01]  /*1120*/  FADD R4, R4, R33 ;  /* 0x0000002104047221 */ /* 0x000fe20000000000 */
[----:B------:R-:W-:Y:S01]  /*1130*/  FSETP.GTU.AND P4, PT, R24, RZ, PT ;  /* 0x000000ff1800720b */ /* 0x000fe20003f8c000 */
[--C-:B------:R-:W-:Y:S01]  /*1140*/  FADD R3, R36, R31.reuse ;  /* 0x0000001f24037221 */ /* 0x100fe20000000000 */
[----:B------:R-:W-:Y:S01]  /*1150*/  FSETP.LT.OR P0, PT, R43, -R31, !P0 ;  /* 0x8000001f2b00720b */ /* 0x000fe20004701400 */
[----:B------:R-:W-:Y:S01]  /*1160*/  FADD R24, R32, R31 ;  /* 0x0000001f20187221 */ /* 0x000fe20000000000 */
[----:B------:R-:W-:-:S02]  /*1170*/  SEL R4, R4, RZ, P3 ;  /* 0x000000ff04047207 */ /* 0x000fc40001800000 */
[----:B------:R-:W-:Y:S01]  /*1180*/  FSETP.GTU.AND P3, PT, R3, RZ, PT ;  /* 0x000000ff0300720b */ /* 0x000fe20003f6c000 */
[--C-:B------:R-:W-:Y:S01]  /*1190*/  FADD R3, R18, R31.reuse ;  /* 0x0000001f12037221 */ /* 0x100fe20000000000 */
[----:B------:R-:W-:Y:S02]  /*11a0*/  SEL R25, RZ, 0x1, !P0 ;  /* 0x00000001ff197807 */ /* 0x000fe40004000000 */
[-C--:B------:R-:W-:Y:S02]  /*11b0*/  FSETP.LT.OR P4, PT, R41, -R31.reuse, !P4 ;  /* 0x8000001f2900720b */ /* 0x080fe40006781400 */
[----:B------:R-:W-:Y:S01]  /*11c0*/  FSETP.GTU.AND P0, PT, R24, RZ, PT ;  /* 0x000000ff1800720b */ /* 0x000fe20003f0c000 */
[--C-:B------:R-:W-:Y:S01]  /*11d0*/  FADD R26, R20, R31.reuse ;  /* 0x0000001f141a7221 */ /* 0x100fe20000000000 */
[----:B------:R-:W-:Y:S01]  /*11e0*/  SEL R27, RZ, 0x1, !P4 ;  /* 0x00000001ff1b7807 */ /* 0x000fe20006000000 */
[----:B------:R-:W-:Y:S01]  /*11f0*/  FADD R28, R23, R31 ;  /* 0x0000001f171c7221 */ /* 0x000fe20000000000 */
[----:B------:R-:W-:-:S02]  /*1200*/  FSETP.LT.OR P0, PT, R32, -R31, !P0 ;  /* 0x8000001f2000720b */ /* 0x000fc40004701400 */
[-C--:B------:R-:W-:Y:S02]  /*1210*/  FSETP.LT.OR P3, PT, R36, -R31.reuse, !P3 ;  /* 0x8000001f2400720b */ /* 0x080fe40005f61400 */
[----:B------:R-:W-:Y:S02]  /*1220*/  FSETP.GTU.AND P4, PT, R3, RZ, PT ;  /* 0x000000ff0300720b */ /* 0x000fe40003f8c000 */
[-C--:B------:R-:W-:Y:S02]  /*1230*/  FSETP.LT.OR P2, PT, R48, -R31.reuse, !P2 ;  /* 0x8000001f3000720b */ /* 0x080fe40005741400 */
[----:B------:R-:W-:Y:S02]  /*1240*/  SEL R3, RZ, 0x1, !P0 ;  /* 0x00000001ff037807 */ /* 0x000fe40004000000 */
[----:B------:R-:W-:Y:S02]  /*1250*/  SEL R24, RZ, 0x1, !P3 ;  /* 0x00000001ff187807 */ /* 0x000fe40005800000 */
[----:B------:R-:W-:-:S02]  /*1260*/  FSETP.LT.OR P4, PT, R18, -R31, !P4 ;  /* 0x8000001f1200720b */ /* 0x000fc40006781400 */
[----:B------:R-:W-:Y:S02]  /*1270*/  FSETP.GTU.AND P0, PT, R26, RZ, PT ;  /* 0x000000ff1a00720b */ /* 0x000fe40003f0c000 */
[----:B------:R-:W-:Y:S02]  /*1280*/  FSETP.GTU.AND P3, PT, R28, RZ, PT ;  /* 0x000000ff1c00720b */ /* 0x000fe40003f6c000 */
[----:B------:R-:W-:Y:S01]  /*1290*/  SEL R18, RZ, 0x1fffe, !P2 ;  /* 0x0001fffeff127807 */ /* 0x000fe20005000000 */
[----:B------:R-:W-:Y:S01]  /*12a0*/  FADD R26, R16, R31 ;  /* 0x0000001f101a7221 */ /* 0x000fe20000000000 */
[-C--:B------:R-:W-:Y:S02]  /*12b0*/  FSETP.LT.OR P0, PT, R20, -R31.reuse, !P0 ;  /* 0x8000001f1400720b */ /* 0x080fe40004701400 */
[----:B------:R-:W-:Y:S01]  /*12c0*/  FSETP.LT.OR P3, PT, R23, -R31, !P3 ;  /* 0x8000001f1700720b */ /* 0x000fe20005f61400 */
[----:B------:R-:W-:Y:S01]  /*12d0*/  IMAD.IADD R23, R25, 0x1, R18 ;  /* 0x0000000119177824 */ /* 0x000fe200078e0212 */
[----:B------:R-:W-:Y:S01]  /*12e0*/  SEL R25, RZ, 0x1, !P4 ;  /* 0x00000001ff197807 */ /* 0x000fe20006000000 */
[----:B------:R-:W0:Y:S01]  /*12f0*/  S2R R20, SR_TID.X ;  /* 0x0000000000147919 */ /* 0x000e220000002100 */
[----:B------:R-:W-:-:S02]  /*1300*/  FSETP.GTU.AND P4, PT, R26, RZ, PT ;  /* 0x000000ff1a00720b */ /* 0x000fc40003f8c000 */
[----:B------:R-:W-:Y:S01]  /*1310*/  SEL R18, RZ, 0x1fffe, !P0 ;  /* 0x0001fffeff127807 */ /* 0x000fe20004000000 */
[--C-:B------:R-:W-:Y:S01]  /*1320*/  FADD R35, R50, R31.reuse ;  /* 0x0000001f32237221 */ /* 0x100fe20000000000 */
[----:B------:R-:W-:Y:S01]  /*1330*/  FADD R28, R34, R31 ;  /* 0x0000001f221c7221 */ /* 0x000fe20000000000 */
[----:B------:R-:W-:Y:S01]  /*1340*/  FSETP.LT.OR P4, PT, R16, -R31, !P4 ;  /* 0x8000001f1000720b */ /* 0x000fe20006781400 */
[----:B------:R-:W-:Y:S01]  /*1350*/  IMAD.WIDE R16, R17, 0x4, R46 ;  /* 0x0000000411107825 */ /* 0x000fe200078e022e */
[----:B------:R-:W-:-:S03]  /*1360*/  SEL R26, RZ, 0x1, !P3 ;  /* 0x00000001ff1a7807 */ /* 0x000fc60005800000 */
[----:B------:R-:W-:Y:S02]  /*1370*/  IMAD.IADD R27, R27, 0x1, R18 ;  /* 0x000000011b1b7824 */ /* 0x000fe400078e0212 */
[----:B------:R-:W-:Y:S01]  /*1380*/  IMAD.WIDE R18, R19, 0x4, R46 ;  /* 0x0000000413127825 */ /* 0x000fe200078e022e */
[----:B------:R-:W-:-:S03]  /*1390*/  FSETP.GTU.AND P1, PT, R35, RZ, PT ;  /* 0x000000ff2300720b */ /* 0x000fc60003f2c000 */
[----:B------:R-:W-:Y:S01]  /*13a0*/  IMAD.WIDE R46, R21, 0x4, R46 ;  /* 0x00000004152e7825 */ /* 0x000fe200078e022e */
[----:B------:R-:W-:-:S03]  /*13b0*/  FSETP.GTU.AND P3, PT, R28, RZ, PT ;  /* 0x000000ff1c00720b */ /* 0x000fc60003f6c000 */
[--C-:B------:R-:W-:Y:S01]  /*13c0*/  FADD R28, R22, R31.reuse ;  /* 0x0000001f161c7221 */ /* 0x100fe20000000000 */
[----:B------:R1:W-:Y:S01]  /*13d0*/  @!P6 STG.E.128 desc[UR6][R16.64], R8 ;  /* 0x000000081000e986 */ /* 0x0003e2000c101d06 */
[----:B------:R-:W-:Y:S01]  /*13e0*/  FSETP.LT.OR P1, PT, R50, -R31, !P1 ;  /* 0x8000001f3200720b */ /* 0x000fe20004f21400 */
[----:B------:R-:W-:Y:S02]  /*13f0*/  FADD R21, R38, R31 ;  /* 0x0000001f26157221 */ /* 0x000fe40000000000 */
[----:B------:R-:W-:Y:S04]  /*1400*/  @!P6 STG.E.128 desc[UR6][R18.64], R12 ;  /* 0x0000000c1200e986 */ /* 0x000fe8000c101d06 */
[----:B------:R2:W-:Y:S01]  /*1410*/  @!P6 STG.E.128 desc[UR6][R46.64], R4 ;  /* 0x000000042e00e986 */ /* 0x0005e2000c101d06 */
[----:B------:R-:W-:-:S02]  /*1420*/  FSETP.GTU.AND P6, PT, R28, RZ, PT ;  /* 0x000000ff1c00720b */ /* 0x000fc40003fcc000 */
[----:B------:R-:W-:Y:S02]  /*1430*/  SEL R28, RZ, 0x1, !P1 ;  /* 0x00000001ff1c7807 */ /* 0x000fe40004800000 */
[-C--:B------:R-:W-:Y:S02]  /*1440*/  FSETP.LT.OR P3, PT, R34, -R31.reuse, !P3 ;  /* 0x8000001f2200720b */ /* 0x080fe40005f61400 */
[----:B------:R-:W-:Y:S01]  /*1450*/  FSETP.GTU.AND P1, PT, R21, RZ, PT ;  /* 0x000000ff1500720b */ /* 0x000fe20003f2c000 */
[--C-:B------:R-:W-:Y:S01]  /*1460*/  FADD R21, R40, R31.reuse ;  /* 0x0000001f28157221 */ /* 0x100fe20000000000 */
[----:B------:R-:W-:Y:S01]  /*1470*/  FSETP.LT.OR P6, PT, R22, -R31, !P6 ;  /* 0x8000001f1600720b */ /* 0x000fe200077c1400 */
[--C-:B-1----:R-:W-:Y:S01]  /*1480*/  FADD R9, R42, R31.reuse ;  /* 0x0000001f2a097221 */ /* 0x102fe20000000000 */
[----:B------:R-:W-:Y:S01]  /*1490*/  FADD R8, R44, R31 ;  /* 0x0000001f2c087221 */ /* 0x000fe20000000000 */
[----:B------:R-:W-:Y:S02]  /*14a0*/  SEL R29, RZ, 0x1fffe, !P3 ;  /* 0x0001fffeff1d7807 */ /* 0x000fe40005800000 */
[----:B--2---:R-:W-:-:S02]  /*14b0*/  SEL R5, RZ, 0x1, !P4 ;  /* 0x00000001ff057807 */ /* 0x004fc40006000000 */
[----:B------:R-:W-:Y:S02]  /*14c0*/  SEL R7, RZ, 0x1, !P6 ;  /* 0x00000001ff077807 */ /* 0x000fe40007000000 */
[----:B------:R-:W-:Y:S02]  /*14d0*/  SEL R4, RZ, 0x1, !P2 ;  /* 0x00000001ff047807 */ /* 0x000fe40005000000 */
[----:B------:R-:W-:Y:S02]  /*14e0*/  FSETP.GTU.AND P4, PT, R21, RZ, PT ;  /* 0x000000ff1500720b */ /* 0x000fe40003f8c000 */
[----:B------:R-:W-:Y:S02]  /*14f0*/  FSETP.GTU.AND P6, PT, R9, RZ, PT ;  /* 0x000000ff0900720b */ /* 0x000fe40003fcc000 */
[----:B------:R-:W-:Y:S01]  /*1500*/  FSETP.GTU.AND P2, PT, R8, RZ, PT ;  /* 0x000000ff0800720b */ /* 0x000fe20003f4c000 */
[----:B------:R-:W-:Y:S01]  /*1510*/  IMAD.IADD R24, R24, 0x1, R29 ;  /* 0x0000000118187824 */ /* 0x000fe200078e021d */
[----:B------:R-:W-:-:S02]  /*1520*/  FSETP.LT.OR P1, PT, R38, -R31, !P1 ;  /* 0x8000001f2600720b */ /* 0x000fc40004f21400 */
[-C--:B------:R-:W-:Y:S02]  /*1530*/  FSETP.LT.OR P4, PT, R40, -R31.reuse, !P4 ;  /* 0x8000001f2800720b */ /* 0x080fe40006781400 */
[-C--:B------:R-:W-:Y:S02]  /*1540*/  FSETP.LT.OR P6, PT, R42, -R31.reuse, !P6 ;  /* 0x8000001f2a00720b */ /* 0x080fe400077c1400 */
[----:B------:R-:W-:Y:S02]  /*1550*/  FSETP.LT.OR P2, PT, R44, -R31, !P2 ;  /* 0x8000001f2c00720b */ /* 0x000fe40005741400 */
[----:B0-----:R-:W-:Y:S01]  /*1560*/  LOP3.LUT R20, R20, 0xff, RZ, 0xc0, !PT ;  /* 0x000000ff14147812 */ /* 0x001fe200078ec0ff */
[----:B------:R-:W-:Y:S01]  /*1570*/  BAR.SYNC.DEFER_BLOCKING 0x0 ;  /* 0x0000000000007b1d */ /* 0x000fe20000010000 */
[----:B------:R-:W-:Y:S02]  /*1580*/  LOP3.LUT R23, R23, 0x1, RZ, 0xc0, !PT ;  /* 0x0000000117177812 */ /* 0x000fe400078ec0ff */
[----:B------:R-:W-:-:S02]  /*1590*/  SEL R6, RZ, 0x1, !P0 ;  /* 0x00000001ff067807 */ /* 0x000fc40004000000 */
[----:B------:R-:W-:Y:S02]  /*15a0*/  LOP3.LUT R27, R27, 0x1, RZ, 0xc0, !PT ;  /* 0x000000011b1b7812 */ /* 0x000fe400078ec0ff */
[----:B------:R-:W-:Y:S02]  /*15b0*/  SEL R8, RZ, 0x1, !P3 ;  /* 0x00000001ff087807 */ /* 0x000fe40005800000 */
[----:B------:R-:W-:Y:S02]  /*15c0*/  LOP3.LUT R24, R24, 0x1, RZ, 0xc0, !PT ;  /* 0x0000000118187812 */ /* 0x000fe400078ec0ff */
[----:B------:R-:W-:Y:S02]  /*15d0*/  SEL R9, RZ, 0x1, !P1 ;  /* 0x00000001ff097807 */ /* 0x000fe40004800000 */
[----:B------:R-:W-:Y:S02]  /*15e0*/  SEL R12, RZ, 0x1, !P4 ;  /* 0x00000001ff0c7807 */ /* 0x000fe40006000000 */
[----:B------:R-:W-:-:S02]  /*15f0*/  SEL R10, RZ, 0x1, !P6 ;  /* 0x00000001ff0a7807 */ /* 0x000fc40007000000 */
[----:B------:R-:W-:Y:S01]  /*1600*/  SEL R11, RZ, 0x1, !P2 ;  /* 0x00000001ff0b7807 */ /* 0x000fe20005000000 */
[----:B------:R-:W-:Y:S04]  /*1610*/  STS.U8 [R20+UR4], R28 ;  /* 0x0000001c14007988 */ /* 0x000fe80008000004 */
[----:B------:R-:W-:Y:S04]  /*1620*/  STS.U8 [R20+UR4+0x110], R26 ;  /* 0x0001101a14007988 */ /* 0x000fe80008000004 */
        /* <DEDUP_REMOVED lines=13> */
[----:B------:R-:W-:Y:S01]  /*1700*/  STS.U8 [R20+UR4+0xff0], R11 ;  /* 0x000ff00b14007988 */ /* 0x000fe20008000004 */
[----:B------:R-:W-:Y:S06]  /*1710*/  BAR.SYNC.DEFER_BLOCKING 0x0 ;  /* 0x0000000000007b1d */ /* 0x000fec0000010000 */
[----:B------:R-:W0:Y:S01]  /*1720*/  LDS.128 R4, [R2+UR4] ;  /* 0x0000000402047984 */ /* 0x000e220008000c00 */
[----:B------:R-:W-:Y:S01]  /*1730*/  ULDC.64 UR4, c[0x0][0x228] ;  /* 0x00008a0000047ab9 */ /* 0x000fe20000000a00 */
[----:B0-----:R-:W-:-:S02]  /*1740*/  PRMT R8, R4, 0x7772, RZ ;  /* 0x0000777204087816 */ /* 0x001fc400000000ff */
[C---:B------:R-:W-:Y:S02]  /*1750*/  PRMT R13, R4.reuse, 0x7771, RZ ;  /* 0x00007771040d7816 */ /* 0x040fe400000000ff */
[----:B------:R-:W-:Y:S02]  /*1760*/  PRMT R3, R4, 0x7770, RZ ;  /* 0x0000777004037816 */ /* 0x000fe400000000ff */
[----:B------:R-:W-:Y:S02]  /*1770*/  PRMT R8, R13, 0x5410, R8 ;  /* 0x000054100d087816 */ /* 0x000fe40000000008 */
[----:B------:R-:W-:Y:S02]  /*1780*/  SHF.R.U32.HI R15, RZ, 0x18, R4 ;  /* 0x00000018ff0f7819 */ /* 0x000fe40000011604 */
[C---:B------:R-:W-:Y:S02]  /*1790*/  PRMT R9, R5.reuse, 0x7772, RZ ;  /* 0x0000777205097816 */ /* 0x040fe400000000ff */
[----:B------:R-:W-:-:S02]  /*17a0*/  PRMT R12, R5, 0x7771, RZ ;  /* 0x00007771050c7816 */ /* 0x000fc400000000ff */
[----:B------:R-:W-:Y:S02]  /*17b0*/  PRMT R4, R5, 0x7770, RZ ;  /* 0x0000777005047816 */ /* 0x000fe400000000ff */
[----:B------:R-:W-:Y:S02]  /*17c0*/  SHF.R.U32.HI R18, RZ, 0x18, R5 ;  /* 0x00000018ff127819 */ /* 0x000fe40000011605 */
[C---:B------:R-:W-:Y:S02]  /*17d0*/  PRMT R5, R6.reuse, 0x7772, RZ ;  /* 0x0000777206057816 */ /* 0x040fe400000000ff */
[----:B------:R-:W-:Y:S02]  /*17e0*/  PRMT R10, R6, 0x7771, RZ ;  /* 0x00007771060a7816 */ /* 0x000fe400000000ff */
[C---:B------:R-:W-:Y:S02]  /*17f0*/  PRMT R11, R7.reuse, 0x7772, RZ ;  /* 0x00007772070b7816 */ /* 0x040fe400000000ff */
[----:B------:R-:W-:-:S02]  /*1800*/  PRMT R14, R7, 0x7771, RZ ;  /* 0x00007771070e7816 */ /* 0x000fc400000000ff */
[----:B------:R-:W-:Y:S02]  /*1810*/  LOP3.LUT R8, R8, 0x10001, RZ, 0xc0, !PT ;  /* 0x0001000108087812 */ /* 0x000fe400078ec0ff */
[----:B------:R-:W-:Y:S02]  /*1820*/  PRMT R9, R12, 0x5410, R9 ;  /* 0x000054100c097816 */ /* 0x000fe40000000009 */
[----:B------:R-:W-:Y:S02]  /*1830*/  LOP3.LUT R16, R3, 0x1, RZ, 0xc0, !PT ;  /* 0x0000000103107812 */ /* 0x000fe400078ec0ff */
[----:B------:R-:W-:Y:S02]  /*1840*/  PRMT R5, R10, 0x5410, R5 ;  /* 0x000054100a057816 */ /* 0x000fe40000000005 */
[----:B------:R-:W-:Y:S02]  /*1850*/  LOP3.LUT R3, R8, 0xffff, RZ, 0xc0, !PT ;  /* 0x0000ffff08037812 */ /* 0x000fe400078ec0ff */
[----:B------:R-:W-:-:S02]  /*1860*/  PRMT R11, R14, 0x5410, R11 ;  /* 0x000054100e0b7816 */ /* 0x000fc4000000000b */
[----:B------:R-:W-:Y:S02]  /*1870*/  PRMT R2, R6, 0x7770, RZ ;  /* 0x0000777006027816 */ /* 0x000fe400000000ff */
[----:B------:R-:W-:Y:S02]  /*1880*/  SHF.R.U32.HI R19, RZ, 0x18, R6 ;  /* 0x00000018ff137819 */ /* 0x000fe40000011606 */
[----:B------:R-:W-:Y:S02]  /*1890*/  PRMT R6, R7, 0x7770, RZ ;  /* 0x0000777007067816 */ /* 0x000fe400000000ff */
[----:B------:R-:W-:Y:S02]  /*18a0*/  LOP3.LUT R9, R9, 0x10001, RZ, 0xc0, !PT ;  /* 0x0001000109097812 */ /* 0x000fe400078ec0ff */
[----:B------:R-:W-:Y:S02]  /*18b0*/  SHF.R.U32.HI R20, RZ, 0x18, R7 ;  /* 0x00000018ff147819 */ /* 0x000fe40000011607 */
[----:B------:R-:W-:-:S02]  /*18c0*/  LOP3.LUT R5, R5, 0x10001, RZ, 0xc0, !PT ;  /* 0x0001000105057812 */ /* 0x000fc400078ec0ff */
[----:B------:R-:W-:Y:S02]  /*18d0*/  PRMT R7, R16, 0x3340, R3 ;  /* 0x0000334010077816 */ /* 0x000fe40000000003 */
[----:B------:R-:W-:Y:S02]  /*18e0*/  LOP3.LUT R11, R11, 0x10001, RZ, 0xc0, !PT ;  /* 0x000100010b0b7812 */ /* 0x000fe400078ec0ff */
[----:B------:R-:W-:Y:S02]  /*18f0*/  SGXT.U32 R3, R15, 0x1 ;  /* 0x000000010f03781a */ /* 0x000fe40000000000 */
[----:B------:R-:W-:Y:S02]  /*1900*/  LOP3.LUT R13, R4, 0x1, RZ, 0xc0, !PT ;  /* 0x00000001040d7812 */ /* 0x000fe400078ec0ff */
[----:B------:R-:W-:Y:S02]  /*1910*/  LOP3.LUT R15, R2, 0x1, RZ, 0xc0, !PT ;  /* 0x00000001020f7812 */ /* 0x000fe400078ec0ff */
[----:B------:R-:W-:-:S02]  /*1920*/  LOP3.LUT R17, R6, 0x1, RZ, 0xc0, !PT ;  /* 0x0000000106117812 */ /* 0x000fc400078ec0ff */
[----:B------:R-:W-:Y:S02]  /*1930*/  LOP3.LUT R4, R9, 0xffff, RZ, 0xc0, !PT ;  /* 0x0000ffff09047812 */ /* 0x000fe400078ec0ff */
[----:B------:R-:W-:Y:S02]  /*1940*/  PRMT R2, R8, 0x7732, RZ ;  /* 0x0000773208027816 */ /* 0x000fe400000000ff */
[----:B------:R-:W-:Y:S02]  /*1950*/  LOP3.LUT R6, R5, 0xffff, RZ, 0xc0, !PT ;  /* 0x0000ffff05067812 */ /* 0x000fe400078ec0ff */
[----:B------:R-:W-:Y:S02]  /*1960*/  LOP3.LUT R10, R11, 0xffff, RZ, 0xc0, !PT ;  /* 0x0000ffff0b0a7812 */ /* 0x000fe400078ec0ff */
[----:B------:R-:W-:Y:S02]  /*1970*/  PRMT R8, R13, 0x3340, R4 ;  /* 0x000033400d087816 */ /* 0x000fe40000000004 */
[----:B------:R-:W-:-:S02]  /*1980*/  PRMT R15, R15, 0x3340, R6 ;  /* 0x000033400f0f7816 */ /* 0x000fc40000000006 */
[----:B------:R-:W-:Y:S02]  /*1990*/  PRMT R4, R2, 0x3340, R3 ;  /* 0x0000334002047816 */ /* 0x000fe40000000003 */
[----:B------:R-:W-:Y:S02]  /*19a0*/  PRMT R14, R17, 0x3340, R10 ;  /* 0x00003340110e7816 */ /* 0x000fe4000000000a */
[----:B------:R-:W-:Y:S02]  /*19b0*/  SGXT.U32 R6, R18, 0x1 ;  /* 0x000000011206781a */ /* 0x000fe40000000000 */
[----:B------:R-:W-:Y:S02]  /*19c0*/  PRMT R3, R9, 0x7732, RZ ;  /* 0x0000773209037816 */ /* 0x000fe400000000ff */
[----:B------:R-:W-:Y:S02]  /*19d0*/  SGXT.U32 R10, R19, 0x1 ;  /* 0x00000001130a781a */ /* 0x000fe40000000000 */
[----:B------:R-:W-:-:S02]  /*19e0*/  PRMT R9, R5, 0x7732, RZ ;  /* 0x0000773205097816 */ /* 0x000fc400000000ff */
[----:B------:R-:W-:Y:S02]  /*19f0*/  PRMT R11, R11, 0x7732, RZ ;  /* 0x000077320b0b7816 */ /* 0x000fe400000000ff */
[----:B------:R-:W-:Y:S02]  /*1a00*/  SGXT.U32 R12, R20, 0x1 ;  /* 0x00000001140c781a */ /* 0x000fe40000000000 */
[----:B------:R-:W-:Y:S02]  /*1a10*/  IADD3 R2, P0, R0, UR4, RZ ;  /* 0x0000000400027c10 */ /* 0x000fe4000ff1e0ff */
[----:B------:R-:W-:Y:S02]  /*1a20*/  PRMT R5, R3, 0x3340, R6 ;  /* 0x0000334003057816 */ /* 0x000fe40000000006 */
[----:B------:R-:W-:Y:S02]  /*1a30*/  PRMT R6, R9, 0x3340, R10 ;  /* 0x0000334009067816 */ /* 0x000fe4000000000a */
[----:B------:R-:W-:-:S02]  /*1a40*/  PRMT R11, R11, 0x3340, R12 ;  /* 0x000033400b0b7816 */ /* 0x000fc4000000000c */
[----:B------:R-:W-:Y:S02]  /*1a50*/  LEA.HI.X.SX32 R3, R0, UR5, 0x1, P0 ;  /* 0x0000000500037c11 */ /* 0x000fe400080f0eff */
[----:B------:R-:W-:Y:S02]  /*1a60*/  PRMT R4, R7, 0x5410, R4 ;  /* 0x0000541007047816 */ /* 0x000fe40000000004 */
[----:B------:R-:W-:Y:S02]  /*1a70*/  PRMT R5, R8, 0x5410, R5 ;  /* 0x0000541008057816 */ /* 0x000fe40000000005 */
[----:B------:R-:W-:Y:S02]  /*1a80*/  PRMT R6, R15, 0x5410, R6 ;  /* 0x000054100f067816 */ /* 0x000fe40000000006 */
[----:B------:R-:W-:Y:S01]  /*1a90*/  PRMT R7, R14, 0x5410, R11 ;  /* 0x000054100e077816 */ /* 0x000fe2000000000b */
[----:B------:R-:W-:Y:S06]  /*1aa0*/  @P5 EXIT ;  /* 0x000000000000594d */ /* 0x000fec0003800000 */
[----:B------:R-:W-:Y:S01]  /*1ab0*/  STG.E.128 desc[UR6][R2.64], R4 ;  /* 0x0000000402007986 */ /* 0x000fe2000c101d06 */
[----:B------:R-:W-:Y:S05]  /*1ac0*/  EXIT ;  /* 0x000000000000794d */ /* 0x000fea0003800000 */
.L_x_0:
[----:B------:R-:W-:-:S00]  /*1ad0*/  BRA `(.L_x_0) ;  /* 0xfffffffc00fc7947 */ /* 0x000fc0000383ffff */
[----:B------:R-:W-:-:S00]  /*1ae0*/  NOP ;  /* 0x0000000000007918 */ /* 0x000fc00000000000 */
        /* <DEDUP_REMOVED lines=9> */
.L_x_1:


//--------------------- .nv.shared.triton_poi_fused_convolution_relu_threshold_backward_12 --------------------------
	.section	.nv.shared.triton_poi_fused_convolution_relu_threshold_backward_12,"aw",@nobits
	.sectionflags	@""
	.align	16
	.zero		1024


//--------------------- .nv.constant0.triton_poi_fused_convolution_relu_threshold_backward_12 --------------------------
	.section	.nv.constant0.triton_poi_fused_convolution_relu_threshold_backward_12,"a",@progbits
	.sectionflags	@""
	.align	4
.nv.constant0.triton_poi_fused_convolution_relu_threshold_backward_12:
	.zero		568
